	.headerflags	@"EF_CUDA_TEXMODE_UNIFIED EF_CUDA_64BIT_ADDRESS EF_CUDA_ACCELERATORS EF_CUDA_SM90 EF_CUDA_VIRTUAL_SM(EF_CUDA_SM90)"
	.elftype	@"ET_EXEC"


//--------------------- .nv.info                  --------------------------
	.section	.nv.info,"",@"SHT_CUDA_INFO"
	.align	4


	//----- nvinfo : EIATTR_REGCOUNT
	.align		4
        /*0000*/ 	.byte	0x04, 0x2f
        /*0002*/ 	.short	(.L_3 - .L_2)
	.align		4
.L_2:
        /*0004*/ 	.word	index@(triton_poi_fused__native_batch_norm_legit_no_training_32)
        /*0008*/ 	.word	0x00000018


	//----- nvinfo : EIATTR_MIN_STACK_SIZE
	.align		4
.L_3:
        /*000c*/ 	.byte	0x04, 0x12
        /*000e*/ 	.short	(.L_5 - .L_4)
	.align		4
.L_4:
        /*0010*/ 	.word	index@(triton_poi_fused__native_batch_norm_legit_no_training_32)
        /*0014*/ 	.word	0x00000000


	//----- nvinfo : EIATTR_FRAME_SIZE
	.align		4
.L_5:
        /*0018*/ 	.byte	0x04, 0x11
        /*001a*/ 	.short	(.L_7 - .L_6)
	.align		4
.L_6:
        /*001c*/ 	.word	index@(triton_poi_fused__native_batch_norm_legit_no_training_32)
        /*0020*/ 	.word	0x00000000


	//----- nvinfo : EIATTR_MIN_STACK_SIZE
	.align		4
.L_7:
        /*0024*/ 	.byte	0x04, 0x12
        /*0026*/ 	.short	(.L_9 - .L_8)
	.align		4
.L_8:
        /*0028*/ 	.word	index@(triton_poi_fused__native_batch_norm_legit_no_training_32)
        /*002c*/ 	.word	0x00000000
.L_9:


//--------------------- .nv.info.triton_poi_fused__native_batch_norm_legit_no_training_32 --------------------------
	.section	.nv.info.triton_poi_fused__native_batch_norm_legit_no_training_32,"",@"SHT_CUDA_INFO"
	.sectionflags	@""
	.align	4


	//----- nvinfo : EIATTR_CUDA_API_VERSION
	.align		4
        /*0000*/ 	.byte	0x04, 0x37
        /*0002*/ 	.short	(.L_11 - .L_10)
.L_10:
        /*0004*/ 	.word	0x0000007c


	//----- nvinfo : EIATTR_KPARAM_INFO
	.align		4
.L_11:
        /*0008*/ 	.byte	0x04, 0x17
        /*000a*/ 	.short	(.L_13 - .L_12)
.L_12:
        /*000c*/ 	.word	0x00000000
        /*0010*/ 	.short	0x0006
        /*0012*/ 	.short	0x0030
        /*0014*/ 	.byte	0x00, 0xf0, 0x11, 0x00


	//----- nvinfo : EIATTR_KPARAM_INFO
	.align		4
.L_13:
        /*0018*/ 	.byte	0x04, 0x17
        /*001a*/ 	.short	(.L_15 - .L_14)
.L_14:
        /*001c*/ 	.word	0x00000000
        /*0020*/ 	.short	0x0005
        /*0022*/ 	.short	0x0028
        /*0024*/ 	.byte	0x00, 0xf4, 0x21, 0x00


	//----- nvinfo : EIATTR_KPARAM_INFO
	.align		4
.L_15:
        /*0028*/ 	.byte	0x04, 0x17
        /*002a*/ 	.short	(.L_17 - .L_16)
.L_16:
        /*002c*/ 	.word	0x00000000
        /*0030*/ 	.short	0x0004
        /*0032*/ 	.short	0x0020
        /*0034*/ 	.byte	0x00, 0xf4, 0x21, 0x00


	//----- nvinfo : EIATTR_KPARAM_INFO
	.align		4
.L_17:
        /*0038*/ 	.byte	0x04, 0x17
        /*003a*/ 	.short	(.L_19 - .L_18)
.L_18:
        /*003c*/ 	.word	0x00000000
        /*0040*/ 	.short	0x0003
        /*0042*/ 	.short	0x0018
        /*0044*/ 	.byte	0x00, 0xf4, 0x21, 0x00


	//----- nvinfo : EIATTR_KPARAM_INFO
	.align		4
.L_19:
        /*0048*/ 	.byte	0x04, 0x17
        /*004a*/ 	.short	(.L_21 - .L_20)
.L_20:
        /*004c*/ 	.word	0x00000000
        /*0050*/ 	.short	0x0002
        /*0052*/ 	.short	0x0010
        /*0054*/ 	.byte	0x00, 0xf4, 0x21, 0x00


	//----- nvinfo : EIATTR_KPARAM_INFO
	.align		4
.L_21:
        /*0058*/ 	.byte	0x04, 0x17
        /*005a*/ 	.short	(.L_23 - .L_22)
.L_22:
        /*005c*/ 	.word	0x00000000
        /*0060*/ 	.short	0x0001
        /*0062*/ 	.short	0x0008
        /*0064*/ 	.byte	0x00, 0xf4, 0x21, 0x00


	//----- nvinfo : EIATTR_KPARAM_INFO
	.align		4
.L_23:
        /*0068*/ 	.byte	0x04, 0x17
        /*006a*/ 	.short	(.L_25 - .L_24)
.L_24:
        /*006c*/ 	.word	0x00000000
        /*0070*/ 	.short	0x0000
        /*0072*/ 	.short	0x0000
        /*0074*/ 	.byte	0x00, 0xf4, 0x21, 0x00


	//----- nvinfo : EIATTR_SPARSE_MMA_MASK
	.align		4
.L_25:
        /*0078*/ 	.byte	0x03, 0x50
        /*007a*/ 	.short	0x0000


	//----- nvinfo : EIATTR_MAXREG_COUNT
	.align		4
        /*007c*/ 	.byte	0x03, 0x1b
        /*007e*/ 	.short	0x00ff


	//----- nvinfo : EIATTR_EXIT_INSTR_OFFSETS
	.align		4
        /*0080*/ 	.byte	0x04, 0x1c
        /*0082*/ 	.short	(.L_27 - .L_26)


	//   ....[0]....
.L_26:
        /*0084*/ 	.word	0x000003e0


	//   ....[1]....
        /*0088*/ 	.word	0x00000400


	//----- nvinfo : EIATTR_REQNTID
	.align		4
.L_27:
        /*008c*/ 	.byte	0x04, 0x10
        /*008e*/ 	.short	(.L_29 - .L_28)
.L_28:
        /*0090*/ 	.word	0x00000080
        /*0094*/ 	.word	0x00000001
        /*0098*/ 	.word	0x00000001


	//----- nvinfo : EIATTR_CBANK_PARAM_SIZE
	.align		4
.L_29:
        /*009c*/ 	.byte	0x03, 0x19
        /*009e*/ 	.short	0x0034


	//----- nvinfo : EIATTR_PARAM_CBANK
	.align		4
        /*00a0*/ 	.byte	0x04, 0x0a
        /*00a2*/ 	.short	(.L_31 - .L_30)
	.align		4
.L_30:
        /*00a4*/ 	.word	index@(.nv.constant0.triton_poi_fused__native_batch_norm_legit_no_training_32)
        /*00a8*/ 	.short	0x0210
        /*00aa*/ 	.short	0x0034


	//----- nvinfo : EIATTR_SW_WAR
	.align		4
.L_31:
        /*00ac*/ 	.byte	0x04, 0x36
        /*00ae*/ 	.short	(.L_33 - .L_32)
.L_32:
        /*00b0*/ 	.word	0x00000008
.L_33:


//--------------------- .nv.callgraph             --------------------------
	.section	.nv.callgraph,"",@"SHT_CUDA_CALLGRAPH"
	.align	4
	.sectionentsize	8
	.align		4
        /*0000*/ 	.word	0x00000000
	.align		4
        /*0004*/ 	.word	0xffffffff
	.align		4
        /*0008*/ 	.word	0x00000000
	.align		4
        /*000c*/ 	.word	0xfffffffe
	.align		4
        /*0010*/ 	.word	0x00000000
	.align		4
        /*0014*/ 	.word	0xfffffffd
	.align		4
        /*0018*/ 	.word	0x00000000
	.align		4
        /*001c*/ 	.word	0xfffffffc


//--------------------- .nv.constant4             --------------------------
	.section	.nv.constant4,"a",@progbits
	.align	8
	.align		8
.nv.constant4:
        /*0000*/ 	.dword	_$_str
	.align		8
        /*0008*/ 	.dword	_$_str_$_2


//--------------------- .text.triton_poi_fused__native_batch_norm_legit_no_training_32 --------------------------
	.section	.text.triton_poi_fused__native_batch_norm_legit_no_training_32,"ax",@progbits
	.align	128
        .global         triton_poi_fused__native_batch_norm_legit_no_training_32
        .type           triton_poi_fused__native_batch_norm_legit_no_training_32,@function
        .size           triton_poi_fused__native_batch_norm_legit_no_training_32,(.L_x_1 - triton_poi_fused__native_batch_norm_legit_no_training_32)
        .other          triton_poi_fused__native_batch_norm_legit_no_training_32,@"STO_CUDA_ENTRY STV_DEFAULT"
triton_poi_fused__native_batch_norm_legit_no_training_32:
.text.triton_poi_fused__native_batch_norm_legit_no_training_32:
[----:B------:R-:W0:Y:S01]  /*0000*/  LDC R1, c[0x0][0x28] ;  /* 0x00000a00ff017b82 */ /* 0x000e220000000800 */
[----:B------:R-:W1:Y:S01]  /*0010*/  S2R R0, SR_TID.X ;  /* 0x0000000000007919 */ /* 0x000e620000002100 */
[----:B------:R-:W-:-:S06]  /*0020*/  HFMA2.MMA R2, -RZ, RZ, 0, 0 ;  /* 0x00000000ff027435 */ /* 0x000fcc00000001ff */
[----:B------:R-:W2:Y:S01]  /*0030*/  LDC.64 R10, c[0x0][0x220] ;  /* 0x00008800ff0a7b82 */ /* 0x000ea20000000a00 */
[----:B------:R-:W-:Y:S01]  /*0040*/  ULDC.64 UR4, c[0x0][0x208] ;  /* 0x0000820000047ab9 */ /* 0x000fe20000000a00 */
[----:B------:R-:W3:Y:S06]  /*0050*/  S2R R3, SR_CTAID.X ;  /* 0x0000000000037919 */ /* 0x000eec0000002500 */
[----:B------:R-:W4:Y:S08]  /*0060*/  LDC.64 R14, c[0x0][0x210] ;  /* 0x00008400ff0e7b82 */ /* 0x000f300000000a00 */
[----:B------:R-:W5:Y:S08]  /*0070*/  LDC.64 R16, c[0x0][0x218] ;  /* 0x00008600ff107b82 */ /* 0x000f700000000a00 */
[----:B------:R-:W5:Y:S01]  /*0080*/  LDC.64 R18, c[0x0][0x228] ;  /* 0x00008a00ff127b82 */ /* 0x000f620000000a00 */
[----:B-1----:R-:W-:-:S07]  /*0090*/  SHF.L.U32 R0, R0, 0x1, RZ ;  /* 0x0000000100007819 */ /* 0x002fce00000006ff */
[----:B------:R-:W1:Y:S01]  /*00a0*/  LDC.64 R20, c[0x0][0x230] ;  /* 0x00008c00ff147b82 */ /* 0x000e620000000a00 */
[----:B------:R-:W-:-:S04]  /*00b0*/  LOP3.LUT R0, R0, 0xfe, RZ, 0xc0, !PT ;  /* 0x000000fe00007812 */ /* 0x000fc800078ec0ff */
[----:B---3--:R-:W-:-:S04]  /*00c0*/  LEA R3, R3, R0, 0x8 ;  /* 0x0000000003037211 */ /* 0x008fc800078e40ff */
[C---:B------:R-:W-:Y:S01]  /*00d0*/  ISETP.GE.AND P4, PT, R3.reuse, 0x3c00, PT ;  /* 0x00003c000300780c */ /* 0x040fe20003f86270 */
[----:B------:R-:W-:-:S05]  /*00e0*/  IMAD.HI R0, R3, -0x77777777, R2 ;  /* 0x8888888903007827 */ /* 0x000fca00078e0202 */
[----:B------:R-:W-:-:S04]  /*00f0*/  SHF.R.U32.HI R5, RZ, 0x1f, R0 ;  /* 0x0000001fff057819 */ /* 0x000fc80000011600 */
[----:B------:R-:W-:-:S05]  /*0100*/  LEA.HI.SX32 R5, R0, R5, 0x19 ;  /* 0x0000000500057211 */ /* 0x000fca00078fcaff */
[----:B------:R-:W-:Y:S01]  /*0110*/  IMAD R13, R5, -0xf0, R3 ;  /* 0xffffff10050d7824 */ /* 0x000fe200078e0203 */
[----:B------:R-:W-:-:S03]  /*0120*/  CS2R R4, SRZ ;  /* 0x0000000000047805 */ /* 0x000fc6000001ff00 */
[----:B--2---:R-:W-:-:S05]  /*0130*/  IMAD.WIDE R10, R13, 0x4, R10 ;  /* 0x000000040d0a7825 */ /* 0x004fca00078e020a */
[----:B------:R2:W3:Y:S01]  /*0140*/  @!P4 LDG.E.EL.64 R4, desc[UR4][R10.64] ;  /* 0x000000040a04c981 */ /* 0x0004e2000c2e1b00 */
[----:B------:R-:W-:Y:S02]  /*0150*/  CS2R R6, SRZ ;  /* 0x0000000000067805 */ /* 0x000fe4000001ff00 */
[----:B------:R-:W-:Y:S01]  /*0160*/  CS2R R8, SRZ ;  /* 0x0000000000087805 */ /* 0x000fe2000001ff00 */
[----:B----4-:R-:W-:-:S04]  /*0170*/  IMAD.WIDE R14, R3, 0x4, R14 ;  /* 0x00000004030e7825 */ /* 0x010fc800078e020e */
[C---:B-----5:R-:W-:Y:S01]  /*0180*/  IMAD.WIDE R16, R13.reuse, 0x4, R16 ;  /* 0x000000040d107825 */ /* 0x060fe200078e0210 */
[----:B------:R-:W4:Y:S01]  /*0190*/  @!P4 LDG.E.64 R6, desc[UR4][R14.64] ;  /* 0x000000040e06c981 */ /* 0x000f22000c1e1b00 */
[----:B--2---:R-:W-:Y:S02]  /*01a0*/  CS2R R10, SRZ ;  /* 0x00000000000a7805 */ /* 0x004fe4000001ff00 */
[C---:B0-----:R-:W-:Y:S01]  /*01b0*/  IMAD.WIDE R18, R13.reuse, 0x4, R18 ;  /* 0x000000040d127825 */ /* 0x041fe200078e0212 */
[----:B------:R0:W4:Y:S03]  /*01c0*/  @!P4 LDG.E.EL.64 R8, desc[UR4][R16.64] ;  /* 0x000000041008c981 */ /* 0x000126000c2e1b00 */
[----:B-1----:R-:W-:Y:S01]  /*01d0*/  IMAD.WIDE R20, R13, 0x4, R20 ;  /* 0x000000040d147825 */ /* 0x002fe200078e0214 */
[----:B------:R-:W-:-:S04]  /*01e0*/  CS2R R12, SRZ ;  /* 0x00000000000c7805 */ /* 0x000fc8000001ff00 */
[----:B------:R-:W2:Y:S04]  /*01f0*/  @!P4 LDG.E.EL.64 R10, desc[UR4][R20.64] ;  /* 0x00000004140ac981 */ /* 0x000ea8000c2e1b00 */
[----:B------:R-:W2:Y:S01]  /*0200*/  @!P4 LDG.E.EL.64 R12, desc[UR4][R18.64] ;  /* 0x00000004120cc981 */ /* 0x000ea2000c2e1b00 */
[----:B0-----:R-:W-:Y:S01]  /*0210*/  MOV R17, 0x3e800000 ;  /* 0x3e80000000117802 */ /* 0x001fe20000000f00 */
[----:B---3--:R-:W-:Y:S01]  /*0220*/  FADD R4, R4, 9.9999997473787516356e-06 ;  /* 0x3727c5ac04047421 */ /* 0x008fe20000000000 */
[----:B------:R-:W-:-:S03]  /*0230*/  FADD R0, R5, 9.9999997473787516356e-06 ;  /* 0x3727c5ac05007421 */ /* 0x000fc60000000000 */
[----:B------:R0:W1:Y:S08]  /*0240*/  MUFU.SQRT R2, R4 ;  /* 0x0000000400027308 */ /* 0x0000700000002000 */
[----:B------:R-:W3:Y:S01]  /*0250*/  MUFU.SQRT R14, R0 ;  /* 0x00000000000e7308 */ /* 0x000ee20000002000 */
[----:B0-----:R-:W0:Y:S01]  /*0260*/  LDC.64 R4, c[0x0][0x238] ;  /* 0x00008e00ff047b82 */ /* 0x001e220000000a00 */
[----:B-1----:R-:W-:-:S02]  /*0270*/  FSETP.GT.AND P0, PT, R2, 8.50705917302346158658e+37, PT ;  /* 0x7e8000000200780b */ /* 0x002fc40003f04000 */
[----:B------:R-:W-:Y:S02]  /*0280*/  FSETP.GEU.AND P2, PT, R2, 1.175494350822287508e-38, PT ;  /* 0x008000000200780b */ /* 0x000fe40003f4e000 */
[C---:B---3--:R-:W-:Y:S02]  /*0290*/  FSETP.GT.AND P1, PT, R14.reuse, 8.50705917302346158658e+37, PT ;  /* 0x7e8000000e00780b */ /* 0x048fe40003f24000 */
[----:B------:R-:W-:-:S07]  /*02a0*/  FSETP.GEU.AND P3, PT, R14, 1.175494350822287508e-38, PT ;  /* 0x008000000e00780b */ /* 0x000fce0003f6e000 */
[----:B------:R-:W-:-:S04]  /*02b0*/  @P0 FMUL R2, R2, 0.25 ;  /* 0x3e80000002020820 */ /* 0x000fc80000400000 */
[----:B------:R-:W-:Y:S01]  /*02c0*/  @!P2 FMUL R2, R2, 16777216 ;  /* 0x4b8000000202a820 */ /* 0x000fe20000400000 */
[----:B------:R-:W-:-:S04]  /*02d0*/  @P1 FMUL R14, R14, 0.25 ;  /* 0x3e8000000e0e1820 */ /* 0x000fc80000400000 */
[----:B------:R-:W-:Y:S01]  /*02e0*/  @!P3 FMUL R14, R14, 16777216 ;  /* 0x4b8000000e0eb820 */ /* 0x000fe20000400000 */
[----:B------:R-:W1:Y:S01]  /*02f0*/  MUFU.RCP R2, R2 ;  /* 0x0000000200027308 */ /* 0x000e620000001000 */
[----:B------:R-:W-:-:S07]  /*0300*/  FSEL R15, R17, 1, P0 ;  /* 0x3f800000110f7808 */ /* 0x000fce0000000000 */
[----:B------:R-:W3:Y:S01]  /*0310*/  MUFU.RCP R14, R14 ;  /* 0x0000000e000e7308 */ /* 0x000ee20000001000 */
[----:B------:R-:W-:Y:S01]  /*0320*/  FSEL R17, R17, 1, P1 ;  /* 0x3f80000011117808 */ /* 0x000fe20000800000 */
[----:B------:R-:W-:-:S04]  /*0330*/  @!P2 FMUL R15, R15, 16777216 ;  /* 0x4b8000000f0fa820 */ /* 0x000fc80000400000 */
[----:B------:R-:W-:Y:S01]  /*0340*/  @!P3 FMUL R17, R17, 16777216 ;  /* 0x4b8000001111b820 */ /* 0x000fe20000400000 */
[----:B----4-:R-:W-:Y:S01]  /*0350*/  FADD R7, -R9, R7 ;  /* 0x0000000709077221 */ /* 0x010fe20000000100 */
[----:B------:R-:W-:Y:S01]  /*0360*/  FADD R6, -R8, R6 ;  /* 0x0000000608067221 */ /* 0x000fe20000000100 */
[----:B-1----:R-:W-:Y:S01]  /*0370*/  FMUL R15, R2, R15 ;  /* 0x0000000f020f7220 */ /* 0x002fe20000400000 */
[----:B---3--:R-:W-:-:S03]  /*0380*/  FMUL R0, R14, R17 ;  /* 0x000000110e007220 */ /* 0x008fc60000400000 */
[----:B------:R-:W-:Y:S01]  /*0390*/  FMUL R15, R6, R15 ;  /* 0x0000000f060f7220 */ /* 0x000fe20000400000 */
[----:B------:R-:W-:Y:S01]  /*03a0*/  FMUL R0, R7, R0 ;  /* 0x0000000007007220 */ /* 0x000fe20000400000 */
[----:B0-----:R-:W-:-:S04]  /*03b0*/  IMAD.WIDE R4, R3, 0x4, R4 ;  /* 0x0000000403047825 */ /* 0x001fc800078e0204 */
[----:B--2---:R-:W-:Y:S01]  /*03c0*/  FFMA R10, R15, R12, R10 ;  /* 0x0000000c0f0a7223 */ /* 0x004fe2000000000a */
[----:B------:R-:W-:Y:S01]  /*03d0*/  FFMA R11, R0, R13, R11 ;  /* 0x0000000d000b7223 */ /* 0x000fe2000000000b */
[----:B------:R-:W-:Y:S06]  /*03e0*/  @P4 EXIT ;  /* 0x000000000000494d */ /* 0x000fec0003800000 */
[----:B------:R-:W-:Y:S01]  /*03f0*/  STG.E.64 desc[UR4][R4.64], R10 ;  /* 0x0000000a04007986 */ /* 0x000fe2000c101b04 */
[----:B------:R-:W-:Y:S05]  /*0400*/  EXIT ;  /* 0x000000000000794d */ /* 0x000fea0003800000 */
.L_x_0:
[----:B------:R-:W-:-:S00]  /*0410*/  BRA `(.L_x_0) ;  /* 0xfffffffc00fc7947 */ /* 0x000fc0000383ffff */
[----:B------:R-:W-:-:S00]  /*0420*/  NOP ;  /* 0x0000000000007918 */ /* 0x000fc00000000000 */
        /* <DEDUP_REMOVED lines=13> */
.L_x_1:


//--------------------- .nv.global.init           --------------------------
	.section	.nv.global.init,"aw",@progbits
.nv.global.init:
	.type		_$_str,@object
	.size		_$_str,(_$_str_$_2 - _$_str)
_$_str:
        /*0000*/ 	.byte	0x5f, 0x5f, 0x43, 0x55, 0x44, 0x41, 0x5f, 0x46, 0x54, 0x5a, 0x00
	.type		_$_str_$_2,@object
	.size		_$_str_$_2,(.L_1 - _$_str_$_2)
_$_str_$_2:
        /*000b*/ 	.byte	0x5f, 0x5f, 0x43, 0x55, 0x44, 0x41, 0x5f, 0x50, 0x52, 0x45, 0x43, 0x5f, 0x53, 0x51, 0x52, 0x54
        /*001b*/ 	.byte	0x00
.L_1:


//--------------------- .nv.constant0.triton_poi_fused__native_batch_norm_legit_no_training_32 --------------------------
	.section	.nv.constant0.triton_poi_fused__native_batch_norm_legit_no_training_32,"a",@progbits
	.sectionflags	@""
	.align	4
.nv.constant0.triton_poi_fused__native_batch_norm_legit_no_training_32:
	.zero		580
